//
// Generated by NVIDIA NVVM Compiler
//
// Compiler Build ID: CL-36424714
// Cuda compilation tools, release 13.0, V13.0.88
// Based on NVVM 20.0.0
//

.version 9.0
.target sm_100
.address_size 64

	// .globl	_Z13spt_TTMKernelPdmmPKdmPKmPmmS1_mmmm
.extern .shared .align 16 .b8 mem_pool[];

.visible .entry _Z13spt_TTMKernelPdmmPKdmPKmPmmS1_mmmm(
	.param .u64 .ptr .align 1 _Z13spt_TTMKernelPdmmPKdmPKmPmmS1_mmmm_param_0,
	.param .u64 _Z13spt_TTMKernelPdmmPKdmPKmPmmS1_mmmm_param_1,
	.param .u64 _Z13spt_TTMKernelPdmmPKdmPKmPmmS1_mmmm_param_2,
	.param .u64 .ptr .align 1 _Z13spt_TTMKernelPdmmPKdmPKmPmmS1_mmmm_param_3,
	.param .u64 _Z13spt_TTMKernelPdmmPKdmPKmPmmS1_mmmm_param_4,
	.param .u64 .ptr .align 1 _Z13spt_TTMKernelPdmmPKdmPKmPmmS1_mmmm_param_5,
	.param .u64 .ptr .align 1 _Z13spt_TTMKernelPdmmPKdmPKmPmmS1_mmmm_param_6,
	.param .u64 _Z13spt_TTMKernelPdmmPKdmPKmPmmS1_mmmm_param_7,
	.param .u64 .ptr .align 1 _Z13spt_TTMKernelPdmmPKdmPKmPmmS1_mmmm_param_8,
	.param .u64 _Z13spt_TTMKernelPdmmPKdmPKmPmmS1_mmmm_param_9,
	.param .u64 _Z13spt_TTMKernelPdmmPKdmPKmPmmS1_mmmm_param_10,
	.param .u64 _Z13spt_TTMKernelPdmmPKdmPKmPmmS1_mmmm_param_11,
	.param .u64 _Z13spt_TTMKernelPdmmPKdmPKmPmmS1_mmmm_param_12
)
{
	.reg .pred 	%p<18>;
	.reg .b32 	%r<11>;
	.reg .b64 	%rd<140>;
	.reg .b64 	%fd<67>;

	ld.param.u64 	%rd31, [_Z13spt_TTMKernelPdmmPKdmPKmPmmS1_mmmm_param_2];
	ld.param.u64 	%rd36, [_Z13spt_TTMKernelPdmmPKdmPKmPmmS1_mmmm_param_3];
	ld.param.u64 	%rd37, [_Z13spt_TTMKernelPdmmPKdmPKmPmmS1_mmmm_param_5];
	ld.param.u64 	%rd38, [_Z13spt_TTMKernelPdmmPKdmPKmPmmS1_mmmm_param_8];
	ld.param.u64 	%rd34, [_Z13spt_TTMKernelPdmmPKdmPKmPmmS1_mmmm_param_11];
	ld.param.u64 	%rd39, [_Z13spt_TTMKernelPdmmPKdmPKmPmmS1_mmmm_param_12];
	cvta.to.global.u64 	%rd1, %rd38;
	cvta.to.global.u64 	%rd2, %rd36;
	cvta.to.global.u64 	%rd3, %rd37;
	mov.u32 	%r1, %tid.x;
	cvt.u64.u32 	%rd40, %r1;
	mov.u32 	%r3, %tid.y;
	cvt.u64.u32 	%rd4, %r3;
	mov.u32 	%r4, %ctaid.x;
	cvt.u64.u32 	%rd41, %r4;
	add.s64 	%rd42, %rd39, %rd41;
	mov.u32 	%r5, %ntid.x;
	cvt.u64.u32 	%rd43, %r5;
	mad.lo.s64 	%rd5, %rd42, %rd43, %rd40;
	setp.ge.u64 	%p2, %rd5, %rd31;
	@%p2 bra 	$L__BB0_2;
	ld.param.u64 	%rd129, [_Z13spt_TTMKernelPdmmPKdmPKmPmmS1_mmmm_param_6];
	cvta.to.global.u64 	%rd44, %rd129;
	shl.b64 	%rd45, %rd5, 3;
	add.s64 	%rd46, %rd44, %rd45;
	ld.global.u64 	%rd137, [%rd46];
	ld.global.u64 	%rd132, [%rd46+8];
$L__BB0_2:
	ld.param.u64 	%rd130, [_Z13spt_TTMKernelPdmmPKdmPKmPmmS1_mmmm_param_10];
	ld.param.u64 	%rd127, [_Z13spt_TTMKernelPdmmPKdmPKmPmmS1_mmmm_param_1];
	setp.lt.u64 	%p3, %rd5, %rd31;
	cvt.u32.u64 	%r6, %rd4;
	bar.sync 	0;
	setp.gt.u64 	%p4, %rd130, %rd4;
	and.pred  	%p1, %p3, %p4;
	cvt.u32.u64 	%r7, %rd127;
	mad.lo.s32 	%r8, %r1, %r7, %r6;
	shl.b32 	%r9, %r8, 3;
	mov.u32 	%r10, mem_pool;
	add.s32 	%r2, %r10, %r9;
	not.pred 	%p5, %p1;
	@%p5 bra 	$L__BB0_4;
	mov.b64 	%rd48, 0;
	st.shared.u64 	[%r2], %rd48;
$L__BB0_4:
	bar.sync 	0;
	setp.ge.u64 	%p6, %rd137, %rd132;
	or.pred  	%p8, %p5, %p6;
	@%p8 bra 	$L__BB0_17;
	ld.shared.f64 	%fd66, [%r2];
	sub.s64 	%rd10, %rd132, %rd137;
	sub.s64 	%rd49, %rd137, %rd132;
	setp.gt.u64 	%p9, %rd49, -8;
	@%p9 bra 	$L__BB0_8;
	and.b64  	%rd135, %rd10, -8;
	shl.b64 	%rd50, %rd137, 3;
	add.s64 	%rd51, %rd50, 32;
	add.s64 	%rd134, %rd3, %rd51;
	add.s64 	%rd133, %rd2, %rd51;
$L__BB0_7:
	.pragma "nounroll";
	ld.global.u64 	%rd52, [%rd134+-32];
	ld.global.f64 	%fd15, [%rd133+-32];
	mad.lo.s64 	%rd53, %rd52, %rd34, %rd4;
	shl.b64 	%rd54, %rd53, 3;
	add.s64 	%rd55, %rd1, %rd54;
	ld.global.f64 	%fd16, [%rd55];
	fma.rn.f64 	%fd17, %fd15, %fd16, %fd66;
	ld.global.u64 	%rd56, [%rd134+-24];
	ld.global.f64 	%fd18, [%rd133+-24];
	mad.lo.s64 	%rd57, %rd56, %rd34, %rd4;
	shl.b64 	%rd58, %rd57, 3;
	add.s64 	%rd59, %rd1, %rd58;
	ld.global.f64 	%fd19, [%rd59];
	fma.rn.f64 	%fd20, %fd18, %fd19, %fd17;
	ld.global.u64 	%rd60, [%rd134+-16];
	ld.global.f64 	%fd21, [%rd133+-16];
	mad.lo.s64 	%rd61, %rd60, %rd34, %rd4;
	shl.b64 	%rd62, %rd61, 3;
	add.s64 	%rd63, %rd1, %rd62;
	ld.global.f64 	%fd22, [%rd63];
	fma.rn.f64 	%fd23, %fd21, %fd22, %fd20;
	ld.global.u64 	%rd64, [%rd134+-8];
	ld.global.f64 	%fd24, [%rd133+-8];
	mad.lo.s64 	%rd65, %rd64, %rd34, %rd4;
	shl.b64 	%rd66, %rd65, 3;
	add.s64 	%rd67, %rd1, %rd66;
	ld.global.f64 	%fd25, [%rd67];
	fma.rn.f64 	%fd26, %fd24, %fd25, %fd23;
	ld.global.u64 	%rd68, [%rd134];
	ld.global.f64 	%fd27, [%rd133];
	mad.lo.s64 	%rd69, %rd68, %rd34, %rd4;
	shl.b64 	%rd70, %rd69, 3;
	add.s64 	%rd71, %rd1, %rd70;
	ld.global.f64 	%fd28, [%rd71];
	fma.rn.f64 	%fd29, %fd27, %fd28, %fd26;
	ld.global.u64 	%rd72, [%rd134+8];
	ld.global.f64 	%fd30, [%rd133+8];
	mad.lo.s64 	%rd73, %rd72, %rd34, %rd4;
	shl.b64 	%rd74, %rd73, 3;
	add.s64 	%rd75, %rd1, %rd74;
	ld.global.f64 	%fd31, [%rd75];
	fma.rn.f64 	%fd32, %fd30, %fd31, %fd29;
	ld.global.u64 	%rd76, [%rd134+16];
	ld.global.f64 	%fd33, [%rd133+16];
	mad.lo.s64 	%rd77, %rd76, %rd34, %rd4;
	shl.b64 	%rd78, %rd77, 3;
	add.s64 	%rd79, %rd1, %rd78;
	ld.global.f64 	%fd34, [%rd79];
	fma.rn.f64 	%fd35, %fd33, %fd34, %fd32;
	ld.global.u64 	%rd80, [%rd134+24];
	ld.global.f64 	%fd36, [%rd133+24];
	mad.lo.s64 	%rd81, %rd80, %rd34, %rd4;
	shl.b64 	%rd82, %rd81, 3;
	add.s64 	%rd83, %rd1, %rd82;
	ld.global.f64 	%fd37, [%rd83];
	fma.rn.f64 	%fd66, %fd36, %fd37, %fd35;
	add.s64 	%rd137, %rd137, 8;
	add.s64 	%rd135, %rd135, -8;
	add.s64 	%rd134, %rd134, 64;
	add.s64 	%rd133, %rd133, 64;
	setp.ne.s64 	%p10, %rd135, 0;
	@%p10 bra 	$L__BB0_7;
$L__BB0_8:
	and.b64  	%rd23, %rd10, 7;
	setp.eq.s64 	%p11, %rd23, 0;
	@%p11 bra 	$L__BB0_16;
	setp.lt.u64 	%p12, %rd23, 4;
	@%p12 bra 	$L__BB0_11;
	shl.b64 	%rd84, %rd137, 3;
	add.s64 	%rd85, %rd3, %rd84;
	ld.global.u64 	%rd86, [%rd85];
	add.s64 	%rd87, %rd2, %rd84;
	ld.global.f64 	%fd39, [%rd87];
	mad.lo.s64 	%rd88, %rd86, %rd34, %rd4;
	shl.b64 	%rd89, %rd88, 3;
	add.s64 	%rd90, %rd1, %rd89;
	ld.global.f64 	%fd40, [%rd90];
	fma.rn.f64 	%fd41, %fd39, %fd40, %fd66;
	ld.global.u64 	%rd91, [%rd85+8];
	ld.global.f64 	%fd42, [%rd87+8];
	mad.lo.s64 	%rd92, %rd91, %rd34, %rd4;
	shl.b64 	%rd93, %rd92, 3;
	add.s64 	%rd94, %rd1, %rd93;
	ld.global.f64 	%fd43, [%rd94];
	fma.rn.f64 	%fd44, %fd42, %fd43, %fd41;
	ld.global.u64 	%rd95, [%rd85+16];
	ld.global.f64 	%fd45, [%rd87+16];
	mad.lo.s64 	%rd96, %rd95, %rd34, %rd4;
	shl.b64 	%rd97, %rd96, 3;
	add.s64 	%rd98, %rd1, %rd97;
	ld.global.f64 	%fd46, [%rd98];
	fma.rn.f64 	%fd47, %fd45, %fd46, %fd44;
	ld.global.u64 	%rd99, [%rd85+24];
	ld.global.f64 	%fd48, [%rd87+24];
	mad.lo.s64 	%rd100, %rd99, %rd34, %rd4;
	shl.b64 	%rd101, %rd100, 3;
	add.s64 	%rd102, %rd1, %rd101;
	ld.global.f64 	%fd49, [%rd102];
	fma.rn.f64 	%fd66, %fd48, %fd49, %fd47;
	add.s64 	%rd137, %rd137, 4;
$L__BB0_11:
	and.b64  	%rd26, %rd10, 3;
	setp.eq.s64 	%p13, %rd26, 0;
	@%p13 bra 	$L__BB0_16;
	setp.eq.s64 	%p14, %rd26, 1;
	@%p14 bra 	$L__BB0_14;
	shl.b64 	%rd103, %rd137, 3;
	add.s64 	%rd104, %rd3, %rd103;
	ld.global.u64 	%rd105, [%rd104];
	add.s64 	%rd106, %rd2, %rd103;
	ld.global.f64 	%fd51, [%rd106];
	mad.lo.s64 	%rd107, %rd105, %rd34, %rd4;
	shl.b64 	%rd108, %rd107, 3;
	add.s64 	%rd109, %rd1, %rd108;
	ld.global.f64 	%fd52, [%rd109];
	fma.rn.f64 	%fd53, %fd51, %fd52, %fd66;
	ld.global.u64 	%rd110, [%rd104+8];
	ld.global.f64 	%fd54, [%rd106+8];
	mad.lo.s64 	%rd111, %rd110, %rd34, %rd4;
	shl.b64 	%rd112, %rd111, 3;
	add.s64 	%rd113, %rd1, %rd112;
	ld.global.f64 	%fd55, [%rd113];
	fma.rn.f64 	%fd66, %fd54, %fd55, %fd53;
	add.s64 	%rd137, %rd137, 2;
$L__BB0_14:
	and.b64  	%rd114, %rd10, 1;
	setp.eq.b64 	%p15, %rd114, 1;
	not.pred 	%p16, %p15;
	@%p16 bra 	$L__BB0_16;
	shl.b64 	%rd115, %rd137, 3;
	add.s64 	%rd116, %rd3, %rd115;
	ld.global.u64 	%rd117, [%rd116];
	add.s64 	%rd118, %rd2, %rd115;
	ld.global.f64 	%fd56, [%rd118];
	mad.lo.s64 	%rd119, %rd117, %rd34, %rd4;
	shl.b64 	%rd120, %rd119, 3;
	add.s64 	%rd121, %rd1, %rd120;
	ld.global.f64 	%fd57, [%rd121];
	fma.rn.f64 	%fd66, %fd56, %fd57, %fd66;
$L__BB0_16:
	st.shared.f64 	[%r2], %fd66;
$L__BB0_17:
	bar.sync 	0;
	@%p5 bra 	$L__BB0_19;
	ld.param.u64 	%rd128, [_Z13spt_TTMKernelPdmmPKdmPKmPmmS1_mmmm_param_1];
	ld.param.u64 	%rd126, [_Z13spt_TTMKernelPdmmPKdmPKmPmmS1_mmmm_param_0];
	ld.shared.f64 	%fd58, [%r2];
	mad.lo.s64 	%rd122, %rd5, %rd128, %rd4;
	cvta.to.global.u64 	%rd123, %rd126;
	shl.b64 	%rd124, %rd122, 3;
	add.s64 	%rd125, %rd123, %rd124;
	st.global.f64 	[%rd125], %fd58;
$L__BB0_19:
	bar.sync 	0;
	ret;

}


// ===== COMPILED SASS (sm_100) =====

	.target	sm_100

	.elftype	@"ET_EXEC"


//--------------------- .note.nv.tkinfo           --------------------------
	.section	.note.nv.tkinfo,"",@"SHT_NOTE"
	.sectionflags	@"SHF_NOTE_NV_TKINFO"
	.tkinfo
        /*0018*/ 	.word	0x00000002
        /*0030*/ 	.string	""
        /*0030*/ 	.string	"ptxas"
        /*0030*/ 	.string	"Cuda compilation tools, release 13.0, V13.0.88"
        /*0030*/ 	.string	"Build cuda_13.0.r13.0/compiler.36424714_0"
        /*0030*/ 	.string	"-arch sm_100 -m 64 "



//--------------------- .note.nv.cuinfo           --------------------------
	.section	.note.nv.cuinfo,"",@"SHT_NOTE"
	.sectionflags	@"SHF_NOTE_NV_CUINFO"
        /*0018*/ 	.short	0x0002
        /*001a*/ 	.short	0x0064
        /*001c*/ 	.short	0x0082
	.zero		2


//--------------------- .nv.info                  --------------------------
	.section	.nv.info,"",@"SHT_CUDA_INFO"
	.align	4


	//----- nvinfo : EIATTR_REGCOUNT
	.align		4
        /*0000*/ 	.byte	0x04, 0x2f
        /*0002*/ 	.short	(.L_1 - .L_0)
	.align		4
.L_0:
        /*0004*/ 	.word	index@(_Z13spt_TTMKernelPdmmPKdmPKmPmmS1_mmmm)
        /*0008*/ 	.word	0x0000001e


	//----- nvinfo : EIATTR_FRAME_SIZE
	.align		4
.L_1:
        /*000c*/ 	.byte	0x04, 0x11
        /*000e*/ 	.short	(.L_3 - .L_2)
	.align		4
.L_2:
        /*0010*/ 	.word	index@(_Z13spt_TTMKernelPdmmPKdmPKmPmmS1_mmmm)
        /*0014*/ 	.word	0x00000000


	//----- nvinfo : EIATTR_MIN_STACK_SIZE
	.align		4
.L_3:
        /*0018*/ 	.byte	0x04, 0x12
        /*001a*/ 	.short	(.L_5 - .L_4)
	.align		4
.L_4:
        /*001c*/ 	.word	index@(_Z13spt_TTMKernelPdmmPKdmPKmPmmS1_mmmm)
        /*0020*/ 	.word	0x00000000
.L_5:


//--------------------- .nv.compat                --------------------------
	.section	.nv.compat,"",@"SHT_CUDA_COMPAT_INFO"
	.align	4
        /*0000*/ 	.byte	0x02, 0x09, 0x00, 0x00, 0x02, 0x02, 0x01, 0x00, 0x02, 0x05, 0x05, 0x00, 0x03, 0x07, 0x01, 0x01
        /*0010*/ 	.byte	0x02, 0x03, 0x00, 0x00, 0x02, 0x06, 0x01, 0x00, 0x04, 0x0b, 0x08, 0x00, 0x01, 0x00, 0x00, 0x00
        /*0020*/ 	.byte	0x00, 0x00, 0x00, 0x00


//--------------------- .nv.info._Z13spt_TTMKernelPdmmPKdmPKmPmmS1_mmmm --------------------------
	.section	.nv.info._Z13spt_TTMKernelPdmmPKdmPKmPmmS1_mmmm,"",@"SHT_CUDA_INFO"
	.sectionflags	@""
	.align	4


	//----- nvinfo : EIATTR_CUDA_API_VERSION
	.align		4
        /*0000*/ 	.byte	0x04, 0x37
        /*0002*/ 	.short	(.L_7 - .L_6)
.L_6:
        /*0004*/ 	.word	0x00000082


	//----- nvinfo : EIATTR_KPARAM_INFO
	.align		4
.L_7:
        /*0008*/ 	.byte	0x04, 0x17
        /*000a*/ 	.short	(.L_9 - .L_8)
.L_8:
        /*000c*/ 	.word	0x00000000
        /*0010*/ 	.short	0x000c
        /*0012*/ 	.short	0x0060
        /*0014*/ 	.byte	0x00, 0xf0, 0x21, 0x00


	//----- nvinfo : EIATTR_KPARAM_INFO
	.align		4
.L_9:
        /*0018*/ 	.byte	0x04, 0x17
        /*001a*/ 	.short	(.L_11 - .L_10)
.L_10:
        /*001c*/ 	.word	0x00000000
        /*0020*/ 	.short	0x000b
        /*0022*/ 	.short	0x0058
        /*0024*/ 	.byte	0x00, 0xf0, 0x21, 0x00


	//----- nvinfo : EIATTR_KPARAM_INFO
	.align		4
.L_11:
        /*0028*/ 	.byte	0x04, 0x17
        /*002a*/ 	.short	(.L_13 - .L_12)
.L_12:
        /*002c*/ 	.word	0x00000000
        /*0030*/ 	.short	0x000a
        /*0032*/ 	.short	0x0050
        /*0034*/ 	.byte	0x00, 0xf0, 0x21, 0x00


	//----- nvinfo : EIATTR_KPARAM_INFO
	.align		4
.L_13:
        /*0038*/ 	.byte	0x04, 0x17
        /*003a*/ 	.short	(.L_15 - .L_14)
.L_14:
        /*003c*/ 	.word	0x00000000
        /*0040*/ 	.short	0x0009
        /*0042*/ 	.short	0x0048
        /*0044*/ 	.byte	0x00, 0xf0, 0x21, 0x00


	//----- nvinfo : EIATTR_KPARAM_INFO
	.align		4
.L_15:
        /*0048*/ 	.byte	0x04, 0x17
        /*004a*/ 	.short	(.L_17 - .L_16)
.L_16:
        /*004c*/ 	.word	0x00000000
        /*0050*/ 	.short	0x0008
        /*0052*/ 	.short	0x0040
        /*0054*/ 	.byte	0x00, 0xf5, 0x21, 0x00


	//----- nvinfo : EIATTR_KPARAM_INFO
	.align		4
.L_17:
        /*0058*/ 	.byte	0x04, 0x17
        /*005a*/ 	.short	(.L_19 - .L_18)
.L_18:
        /*005c*/ 	.word	0x00000000
        /*0060*/ 	.short	0x0007
        /*0062*/ 	.short	0x0038
        /*0064*/ 	.byte	0x00, 0xf0, 0x21, 0x00


	//----- nvinfo : EIATTR_KPARAM_INFO
	.align		4
.L_19:
        /*0068*/ 	.byte	0x04, 0x17
        /*006a*/ 	.short	(.L_21 - .L_20)
.L_20:
        /*006c*/ 	.word	0x00000000
        /*0070*/ 	.short	0x0006
        /*0072*/ 	.short	0x0030
        /*0074*/ 	.byte	0x00, 0xf5, 0x21, 0x00


	//----- nvinfo : EIATTR_KPARAM_INFO
	.align		4
.L_21:
        /*0078*/ 	.byte	0x04, 0x17
        /*007a*/ 	.short	(.L_23 - .L_22)
.L_22:
        /*007c*/ 	.word	0x00000000
        /*0080*/ 	.short	0x0005
        /*0082*/ 	.short	0x0028
        /*0084*/ 	.byte	0x00, 0xf5, 0x21, 0x00


	//----- nvinfo : EIATTR_KPARAM_INFO
	.align		4
.L_23:
        /*0088*/ 	.byte	0x04, 0x17
        /*008a*/ 	.short	(.L_25 - .L_24)
.L_24:
        /*008c*/ 	.word	0x00000000
        /*0090*/ 	.short	0x0004
        /*0092*/ 	.short	0x0020
        /*0094*/ 	.byte	0x00, 0xf0, 0x21, 0x00


	//----- nvinfo : EIATTR_KPARAM_INFO
	.align		4
.L_25:
        /*0098*/ 	.byte	0x04, 0x17
        /*009a*/ 	.short	(.L_27 - .L_26)
.L_26:
        /*009c*/ 	.word	0x00000000
        /*00a0*/ 	.short	0x0003
        /*00a2*/ 	.short	0x0018
        /*00a4*/ 	.byte	0x00, 0xf5, 0x21, 0x00


	//----- nvinfo : EIATTR_KPARAM_INFO
	.align		4
.L_27:
        /*00a8*/ 	.byte	0x04, 0x17
        /*00aa*/ 	.short	(.L_29 - .L_28)
.L_28:
        /*00ac*/ 	.word	0x00000000
        /*00b0*/ 	.short	0x0002
        /*00b2*/ 	.short	0x0010
        /*00b4*/ 	.byte	0x00, 0xf0, 0x21, 0x00


	//----- nvinfo : EIATTR_KPARAM_INFO
	.align		4
.L_29:
        /*00b8*/ 	.byte	0x04, 0x17
        /*00ba*/ 	.short	(.L_31 - .L_30)
.L_30:
        /*00bc*/ 	.word	0x00000000
        /*00c0*/ 	.short	0x0001
        /*00c2*/ 	.short	0x0008
        /*00c4*/ 	.byte	0x00, 0xf0, 0x21, 0x00


	//----- nvinfo : EIATTR_KPARAM_INFO
	.align		4
.L_31:
        /*00c8*/ 	.byte	0x04, 0x17
        /*00ca*/ 	.short	(.L_33 - .L_32)
.L_32:
        /*00cc*/ 	.word	0x00000000
        /*00d0*/ 	.short	0x0000
        /*00d2*/ 	.short	0x0000
        /*00d4*/ 	.byte	0x00, 0xf5, 0x21, 0x00


	//----- nvinfo : EIATTR_SPARSE_MMA_MASK
	.align		4
.L_33:
        /*00d8*/ 	.byte	0x03, 0x50
        /*00da*/ 	.short	0x0000


	//----- nvinfo : EIATTR_MAXREG_COUNT
	.align		4
        /*00dc*/ 	.byte	0x03, 0x1b
        /*00de*/ 	.short	0x00ff


	//----- nvinfo : EIATTR_NUM_BARRIERS
	.align		4
        /*00e0*/ 	.byte	0x02, 0x4c
        /*00e2*/ 	.byte	0x01
	.zero		1


	//----- nvinfo : EIATTR_MERCURY_ISA_VERSION
	.align		4
        /*00e4*/ 	.byte	0x03, 0x5f
        /*00e6*/ 	.short	0x0101


	//----- nvinfo : EIATTR_VRC_CTA_INIT_COUNT
	.align		4
        /*00e8*/ 	.byte	0x02, 0x4a
	.zero		1
	.zero		1


	//----- nvinfo : EIATTR_EXIT_INSTR_OFFSETS
	.align		4
        /*00ec*/ 	.byte	0x04, 0x1c
        /*00ee*/ 	.short	(.L_35 - .L_34)


	//   ....[0]....
.L_34:
        /*00f0*/ 	.word	0x00001330


	//----- nvinfo : EIATTR_CRS_STACK_SIZE
	.align		4
.L_35:
        /*00f4*/ 	.byte	0x04, 0x1e
        /*00f6*/ 	.short	(.L_37 - .L_36)
.L_36:
        /*00f8*/ 	.word	0x00000000


	//----- nvinfo : EIATTR_CBANK_PARAM_SIZE
	.align		4
.L_37:
        /*00fc*/ 	.byte	0x03, 0x19
        /*00fe*/ 	.short	0x0068


	//----- nvinfo : EIATTR_PARAM_CBANK
	.align		4
        /*0100*/ 	.byte	0x04, 0x0a
        /*0102*/ 	.short	(.L_39 - .L_38)
	.align		4
.L_38:
        /*0104*/ 	.word	index@(.nv.constant0._Z13spt_TTMKernelPdmmPKdmPKmPmmS1_mmmm)
        /*0108*/ 	.short	0x0380
        /*010a*/ 	.short	0x0068


	//----- nvinfo : EIATTR_SW_WAR
	.align		4
.L_39:
        /*010c*/ 	.byte	0x04, 0x36
        /*010e*/ 	.short	(.L_41 - .L_40)
.L_40:
        /*0110*/ 	.word	0x00000008
.L_41:


//--------------------- .nv.callgraph             --------------------------
	.section	.nv.callgraph,"",@"SHT_CUDA_CALLGRAPH"
	.align	4
	.sectionentsize	8
	.align		4
        /*0000*/ 	.word	0x00000000
	.align		4
        /*0004*/ 	.word	0xffffffff
	.align		4
        /*0008*/ 	.word	0x00000000
	.align		4
        /*000c*/ 	.word	0xfffffffe
	.align		4
        /*0010*/ 	.word	0x00000000
	.align		4
        /*0014*/ 	.word	0xfffffffd
	.align		4
        /*0018*/ 	.word	0x00000000
	.align		4
        /*001c*/ 	.word	0xfffffffc


//--------------------- .text._Z13spt_TTMKernelPdmmPKdmPKmPmmS1_mmmm --------------------------
	.section	.text._Z13spt_TTMKernelPdmmPKdmPKmPmmS1_mmmm,"ax",@progbits
	.align	128
        .global         _Z13spt_TTMKernelPdmmPKdmPKmPmmS1_mmmm
        .type           _Z13spt_TTMKernelPdmmPKdmPKmPmmS1_mmmm,@function
        .size           _Z13spt_TTMKernelPdmmPKdmPKmPmmS1_mmmm,(.L_x_14 - _Z13spt_TTMKernelPdmmPKdmPKmPmmS1_mmmm)
        .other          _Z13spt_TTMKernelPdmmPKdmPKmPmmS1_mmmm,@"STO_CUDA_ENTRY STV_DEFAULT"
_Z13spt_TTMKernelPdmmPKdmPKmPmmS1_mmmm:
.text._Z13spt_TTMKernelPdmmPKdmPKmPmmS1_mmmm:
[----:B------:R-:W-:Y:S08]  /*0000*/  LDC R1, c[0x0][0x37c] ;  /* 0x0000df00ff017b82 */ /* 0x000ff00000000800 */
[----:B------:R-:W0:Y:S01]  /*0010*/  S2UR UR4, SR_CTAID.X ;  /* 0x00000000000479c3 */ /* 0x000e220000002500 */
[----:B------:R-:W1:Y:S01]  /*0020*/  S2R R12, SR_TID.X ;  /* 0x00000000000c7919 */ /* 0x000e620000002100 */
[----:B------:R-:W0:Y:S01]  /*0030*/  LDCU.64 UR6, c[0x0][0x3e0] ;  /* 0x00007c00ff0677ac */ /* 0x000e220008000a00 */
[----:B------:R-:W-:Y:S01]  /*0040*/  IMAD.MOV.U32 R13, RZ, RZ, RZ ;  /* 0x000000ffff0d7224 */ /* 0x000fe200078e00ff */
[----:B------:R-:W2:Y:S04]  /*0050*/  LDCU.64 UR8, c[0x0][0x390] ;  /* 0x00007200ff0877ac */ /* 0x000ea80008000a00 */
[----:B------:R-:W1:Y:S01]  /*0060*/  LDC R3, c[0x0][0x360] ;  /* 0x0000d800ff037b82 */ /* 0x000e620000000800 */
[----:B------:R-:W3:Y:S01]  /*0070*/  S2R R2, SR_TID.Y ;  /* 0x0000000000027919 */ /* 0x000ee20000002200 */
[----:B------:R-:W3:Y:S01]  /*0080*/  LDCU.64 UR10, c[0x0][0x3d0] ;  /* 0x00007a00ff0a77ac */ /* 0x000ee20008000a00 */
[----:B------:R-:W4:Y:S01]  /*0090*/  LDCU UR12, c[0x0][0x388] ;  /* 0x00007100ff0c77ac */ /* 0x000f220008000800 */
[----:B------:R-:W1:Y:S01]  /*00a0*/  LDCU.64 UR14, c[0x0][0x3c0] ;  /* 0x00007800ff0e77ac */ /* 0x000e620008000a00 */
[----:B0-----:R-:W-:-:S04]  /*00b0*/  UIADD3 UR4, UP0, UPT, UR4, UR6, URZ ;  /* 0x0000000604047290 */ /* 0x001fc8000ff1e0ff */
[----:B------:R-:W-:Y:S01]  /*00c0*/  UIADD3.X UR5, UPT, UPT, URZ, UR7, URZ, UP0, !UPT ;  /* 0x00000007ff057290 */ /* 0x000fe200087fe4ff */
[----:B------:R-:W0:Y:S01]  /*00d0*/  LDCU.64 UR6, c[0x0][0x358] ;  /* 0x00006b00ff0677ac */ /* 0x000e220008000a00 */
[----:B-1----:R-:W-:-:S04]  /*00e0*/  IMAD.WIDE.U32 R8, R3, UR4, R12 ;  /* 0x0000000403087c25 */ /* 0x002fc8000f8e000c */
[----:B------:R-:W-:Y:S01]  /*00f0*/  IMAD R3, R3, UR5, RZ ;  /* 0x0000000503037c24 */ /* 0x000fe2000f8e02ff */
[----:B--2---:R-:W-:-:S03]  /*0100*/  ISETP.GE.U32.AND P0, PT, R8, UR8, PT ;  /* 0x0000000808007c0c */ /* 0x004fc6000bf06070 */
[----:B------:R-:W-:-:S05]  /*0110*/  IMAD.IADD R0, R9, 0x1, R3 ;  /* 0x0000000109007824 */ /* 0x000fca00078e0203 */
[----:B------:R-:W-:-:S13]  /*0120*/  ISETP.GE.U32.AND.EX P0, PT, R0, UR9, PT, P0 ;  /* 0x0000000900007c0c */ /* 0x000fda000bf06100 */
[----:B------:R-:W1:Y:S02]  /*0130*/  @!P0 LDC.64 R10, c[0x0][0x3b0] ;  /* 0x0000ec00ff0a8b82 */ /* 0x000e640000000a00 */
[----:B-1----:R-:W-:-:S04]  /*0140*/  @!P0 LEA R10, P1, R8, R10, 0x3 ;  /* 0x0000000a080a8211 */ /* 0x002fc800078218ff */
[----:B------:R-:W-:-:S05]  /*0150*/  @!P0 LEA.HI.X R11, R8, R11, R0, 0x3, P1 ;  /* 0x0000000b080b8211 */ /* 0x000fca00008f1c00 */
[----:B0-----:R-:W2:Y:S04]  /*0160*/  @!P0 LDG.E.64 R4, desc[UR6][R10.64+0x8] ;  /* 0x000008060a048981 */ /* 0x001ea8000c1e1b00 */
[----:B------:R-:W2:Y:S01]  /*0170*/  @!P0 LDG.E.64 R6, desc[UR6][R10.64] ;  /* 0x000000060a068981 */ /* 0x000ea2000c1e1b00 */
[----:B------:R-:W0:Y:S08]  /*0180*/  S2UR UR5, SR_CgaCtaId ;  /* 0x00000000000579c3 */ /* 0x000e300000008800 */
[----:B------:R-:W-:Y:S01]  /*0190*/  BAR.SYNC.DEFER_BLOCKING 0x0 ;  /* 0x0000000000007b1d */ /* 0x000fe20000010000 */
[----:B---3--:R-:W-:Y:S01]  /*01a0*/  ISETP.GE.U32.AND P0, PT, R2, UR10, PT ;  /* 0x0000000a02007c0c */ /* 0x008fe2000bf06070 */
[----:B----4-:R-:W-:Y:S01]  /*01b0*/  IMAD R3, R12, UR12, R2 ;  /* 0x0000000c0c037c24 */ /* 0x010fe2000f8e0202 */
[----:B------:R-:W-:-:S02]  /*01c0*/  ISETP.LT.U32.AND P1, PT, R8, UR8, PT ;  /* 0x0000000808007c0c */ /* 0x000fc4000bf21070 */
[----:B------:R-:W-:Y:S01]  /*01d0*/  ISETP.GE.U32.AND.EX P0, PT, RZ, UR11, PT, P0 ;  /* 0x0000000bff007c0c */ /* 0x000fe2000bf06100 */
[----:B------:R-:W-:Y:S01]  /*01e0*/  UMOV UR4, 0x400 ;  /* 0x0000040000047882 */ /* 0x000fe20000000000 */
[----:B------:R-:W1:Y:S01]  /*01f0*/  LDCU.64 UR10, c[0x0][0x3d8] ;  /* 0x00007b00ff0a77ac */ /* 0x000e620008000a00 */
[----:B------:R-:W-:Y:S01]  /*0200*/  BSSY.RECONVERGENT B0, `(.L_x_0) ;  /* 0x0000102000007945 */ /* 0x000fe20003800200 */
[----:B------:R-:W-:Y:S01]  /*0210*/  ISETP.LT.U32.AND.EX P0, PT, R0, UR9, !P0, P1 ;  /* 0x0000000900007c0c */ /* 0x000fe2000c701110 */
[----:B0-----:R-:W-:-:S06]  /*0220*/  ULEA UR4, UR5, UR4, 0x18 ;  /* 0x0000000405047291 */ /* 0x001fcc000f8ec0ff */
[----:B------:R-:W-:-:S06]  /*0230*/  LEA R3, R3, UR4, 0x3 ;  /* 0x0000000403037c11 */ /* 0x000fcc000f8e18ff */
[----:B------:R0:W-:Y:S01]  /*0240*/  @P0 STS.64 [R3], RZ ;  /* 0x000000ff03000388 */ /* 0x0001e20000000a00 */
[----:B------:R-:W-:Y:S01]  /*0250*/  BAR.SYNC.DEFER_BLOCKING 0x0 ;  /* 0x0000000000007b1d */ /* 0x000fe20000010000 */
[----:B--2---:R-:W-:-:S04]  /*0260*/  ISETP.GE.U32.AND P1, PT, R6, R4, PT ;  /* 0x000000040600720c */ /* 0x004fc80003f26070 */
[----:B------:R-:W-:-:S13]  /*0270*/  ISETP.GE.U32.OR.EX P1, PT, R7, R5, !P0, P1 ;  /* 0x000000050700720c */ /* 0x000fda0004726510 */
[----:B01----:R-:W-:Y:S05]  /*0280*/  @P1 BRA `(.L_x_1) ;  /* 0x0000000c00e41947 */ /* 0x003fea0003800000 */
[----:B------:R0:W1:Y:S01]  /*0290*/  LDS.64 R18, [R3] ;  /* 0x0000000003127984 */ /* 0x0000620000000a00 */
[-C--:B------:R-:W-:Y:S01]  /*02a0*/  IADD3 R10, P2, PT, -R4, R6.reuse, RZ ;  /* 0x00000006040a7210 */ /* 0x080fe20007f5e1ff */
[----:B------:R-:W-:Y:S03]  /*02b0*/  BSSY.RECONVERGENT B1, `(.L_x_2) ;  /* 0x000006f000017945 */ /* 0x000fe60003800200 */
[----:B------:R-:W-:Y:S01]  /*02c0*/  ISETP.GT.U32.AND P1, PT, R10, -0x8, PT ;  /* 0xfffffff80a00780c */ /* 0x000fe20003f24070 */
[----:B------:R-:W-:Y:S01]  /*02d0*/  IMAD.X R10, R7, 0x1, ~R5, P2 ;  /* 0x00000001070a7824 */ /* 0x000fe200010e0e05 */
[----:B------:R-:W-:-:S04]  /*02e0*/  IADD3 R4, P2, PT, R4, -R6, RZ ;  /* 0x8000000604047210 */ /* 0x000fc80007f5e0ff */
[----:B------:R-:W-:Y:S01]  /*02f0*/  ISETP.GT.U32.AND.EX P1, PT, R10, -0x1, PT, P1 ;  /* 0xffffffff0a00780c */ /* 0x000fe20003f24110 */
[----:B------:R-:W-:-:S12]  /*0300*/  IMAD.X R26, R5, 0x1, ~R7, P2 ;  /* 0x00000001051a7824 */ /* 0x000fd800010e0e07 */
[----:B0-----:R-:W-:Y:S05]  /*0310*/  @P1 BRA `(.L_x_3) ;  /* 0x0000000400a01947 */ /* 0x001fea0003800000 */
[----:B------:R-:W0:Y:S01]  /*0320*/  LDCU.64 UR4, c[0x0][0x3a8] ;  /* 0x00007500ff0477ac */ /* 0x000e220008000a00 */
[----:B------:R-:W-:Y:S02]  /*0330*/  LEA R16, P1, R6, 0x20, 0x3 ;  /* 0x0000002006107811 */ /* 0x000fe400078218ff */
[----:B------:R-:W-:Y:S01]  /*0340*/  LOP3.LUT R5, R4, 0xfffffff8, RZ, 0xc0, !PT ;  /* 0xfffffff804057812 */ /* 0x000fe200078ec0ff */
[----:B------:R-:W2:Y:S01]  /*0350*/  LDCU.64 UR8, c[0x0][0x398] ;  /* 0x00007300ff0877ac */ /* 0x000ea20008000a00 */
[----:B------:R-:W-:Y:S02]  /*0360*/  LEA.HI.X R17, R6, RZ, R7, 0x3, P1 ;  /* 0x000000ff06117211 */ /* 0x000fe400008f1c07 */
[C---:B0-----:R-:W-:Y:S02]  /*0370*/  IADD3 R10, P2, PT, R16.reuse, UR4, RZ ;  /* 0x00000004100a7c10 */ /* 0x041fe4000ff5e0ff */
[----:B--2---:R-:W-:Y:S02]  /*0380*/  IADD3 R16, P3, PT, R16, UR8, RZ ;  /* 0x0000000810107c10 */ /* 0x004fe4000ff7e0ff */
[----:B------:R-:W-:-:S02]  /*0390*/  IADD3.X R11, PT, PT, R17, UR5, RZ, P2, !PT ;  /* 0x00000005110b7c10 */ /* 0x000fc400097fe4ff */
[----:B------:R-:W-:-:S09]  /*03a0*/  IADD3.X R17, PT, PT, R17, UR9, RZ, P3, !PT ;  /* 0x0000000911117c10 */ /* 0x000fd20009ffe4ff */
.L_x_4:
[----:B------:R-:W2:Y:S01]  /*03b0*/  LDG.E.64 R20, desc[UR6][R10.64+-0x20] ;  /* 0xffffe0060a147981 */ /* 0x000ea2000c1e1b00 */
[----:B------:R-:W-:Y:S02]  /*03c0*/  IMAD.MOV.U32 R12, RZ, RZ, R2 ;  /* 0x000000ffff0c7224 */ /* 0x000fe400078e0002 */
[----:B------:R-:W-:Y:S02]  /*03d0*/  IMAD.MOV.U32 R13, RZ, RZ, RZ ;  /* 0x000000ffff0d7224 */ /* 0x000fe400078e00ff */
[----:B--2---:R-:W-:Y:S02]  /*03e0*/  IMAD R21, R21, UR10, RZ ;  /* 0x0000000a15157c24 */ /* 0x004fe4000f8e02ff */
[----:B------:R-:W-:-:S04]  /*03f0*/  IMAD.WIDE.U32 R14, R20, UR10, R12 ;  /* 0x0000000a140e7c25 */ /* 0x000fc8000f8e000c */
[----:B------:R-:W-:Y:S01]  /*0400*/  IMAD R21, R20, UR11, R21 ;  /* 0x0000000b14157c24 */ /* 0x000fe2000f8e0215 */
[----:B------:R-:W-:-:S03]  /*0410*/  LEA R24, P1, R14, UR14, 0x3 ;  /* 0x0000000e0e187c11 */ /* 0x000fc6000f8218ff */
[----:B------:R-:W-:Y:S02]  /*0420*/  IMAD.IADD R15, R15, 0x1, R21 ;  /* 0x000000010f0f7824 */ /* 0x000fe400078e0215 */
[----:B------:R-:W2:Y:S03]  /*0430*/  LDG.E.64 R20, desc[UR6][R10.64+-0x18] ;  /* 0xffffe8060a147981 */ /* 0x000ea6000c1e1b00 */
[----:B------:R-:W-:Y:S01]  /*0440*/  LEA.HI.X R25, R14, UR15, R15, 0x3, P1 ;  /* 0x0000000f0e197c11 */ /* 0x000fe200088f1c0f */
[----:B------:R-:W-:Y:S02]  /*0450*/  IMAD.MOV.U32 R14, RZ, RZ, R16 ;  /* 0x000000ffff0e7224 */ /* 0x000fe400078e0010 */
[----:B------:R-:W-:-:S03]  /*0460*/  IMAD.MOV.U32 R15, RZ, RZ, R17 ;  /* 0x000000ffff0f7224 */ /* 0x000fc600078e0011 */
[----:B------:R-:W1:Y:S04]  /*0470*/  LDG.E.64 R24, desc[UR6][R24.64] ;  /* 0x0000000618187981 */ /* 0x000e68000c1e1b00 */
[----:B------:R-:W1:Y:S01]  /*0480*/  LDG.E.64 R16, desc[UR6][R14.64+-0x20] ;  /* 0xffffe0060e107981 */ /* 0x000e62000c1e1b00 */
[----:B--2---:R-:W-:-:S04]  /*0490*/  IMAD R21, R21, UR10, RZ ;  /* 0x0000000a15157c24 */ /* 0x004fc8000f8e02ff */
[C---:B------:R-:W-:Y:S01]  /*04a0*/  IMAD R21, R20.reuse, UR11, R21 ;  /* 0x0000000b14157c24 */ /* 0x040fe2000f8e0215 */
[----:B-1----:R-:W-:Y:S01]  /*04b0*/  DFMA R16, R16, R24, R18 ;  /* 0x000000181010722b */ /* 0x002fe20000000012 */
[----:B------:R-:W-:-:S04]  /*04c0*/  IMAD.WIDE.U32 R18, R20, UR10, R12 ;  /* 0x0000000a14127c25 */ /* 0x000fc8000f8e000c */
[----:B------:R-:W-:Y:S01]  /*04d0*/  IMAD.IADD R19, R19, 0x1, R21 ;  /* 0x0000000113137824 */ /* 0x000fe200078e0215 */
[C---:B------:R-:W-:Y:S01]  /*04e0*/  LEA R22, P1, R18.reuse, UR14, 0x3 ;  /* 0x0000000e12167c11 */ /* 0x040fe2000f8218ff */
[----:B------:R-:W2:Y:S03]  /*04f0*/  LDG.E.64 R20, desc[UR6][R10.64+-0x10] ;  /* 0xfffff0060a147981 */ /* 0x000ea6000c1e1b00 */
[----:B------:R-:W-:Y:S02]  /*0500*/  LEA.HI.X R23, R18, UR15, R19, 0x3, P1 ;  /* 0x0000000f12177c11 */ /* 0x000fe400088f1c13 */
[----:B------:R-:W3:Y:S04]  /*0510*/  LDG.E.64 R18, desc[UR6][R14.64+-0x18] ;  /* 0xffffe8060e127981 */ /* 0x000ee8000c1e1b00 */
[----:B------:R-:W3:Y:S01]  /*0520*/  LDG.E.64 R22, desc[UR6][R22.64] ;  /* 0x0000000616167981 */ /* 0x000ee2000c1e1b00 */
[----:B--2---:R-:W-:-:S04]  /*0530*/  IMAD R21, R21, UR10, RZ ;  /* 0x0000000a15157c24 */ /* 0x004fc8000f8e02ff */
[C---:B------:R-:W-:Y:S01]  /*0540*/  IMAD R21, R20.reuse, UR11, R21 ;  /* 0x0000000b14157c24 */ /* 0x040fe2000f8e0215 */
[----:B---3--:R-:W-:Y:S01]  /*0550*/  DFMA R18, R18, R22, R16 ;  /* 0x000000161212722b */ /* 0x008fe20000000010 */
        /* <DEDUP_REMOVED lines=20> */
[----:B------:R-:W-:Y:S01]  /*06a0*/  IMAD.WIDE.U32 R16, R20, UR10, R12 ;  /* 0x0000000a14107c25 */ /* 0x000fe2000f8e000c */
[----:B------:R-:W2:Y:S03]  /*06b0*/  LDG.E.64 R22, desc[UR6][R10.64+0x10] ;  /* 0x000010060a167981 */ /* 0x000ea6000c1e1b00 */
[----:B------:R-:W-:Y:S01]  /*06c0*/  IMAD.IADD R17, R17, 0x1, R21 ;  /* 0x0000000111117824 */ /* 0x000fe200078e0215 */
[C---:B------:R-:W-:Y:S01]  /*06d0*/  LEA R24, P1, R16.reuse, UR14, 0x3 ;  /* 0x0000000e10187c11 */ /* 0x040fe2000f8218ff */
[----:B------:R-:W3:Y:S03]  /*06e0*/  LDG.E.64 R20, desc[UR6][R10.64+0x8] ;  /* 0x000008060a147981 */ /* 0x000ee6000c1e1b00 */
[----:B------:R-:W-:-:S02]  /*06f0*/  LEA.HI.X R25, R16, UR15, R17, 0x3, P1 ;  /* 0x0000000f10197c11 */ /* 0x000fc400088f1c11 */
[----:B------:R-:W4:Y:S04]  /*0700*/  LDG.E.64 R16, desc[UR6][R14.64] ;  /* 0x000000060e107981 */ /* 0x000f28000c1e1b00 */
[----:B------:R-:W4:Y:S01]  /*0710*/  LDG.E.64 R24, desc[UR6][R24.64] ;  /* 0x0000000618187981 */ /* 0x000f22000c1e1b00 */
[----:B---3--:R-:W-:-:S04]  /*0720*/  IMAD R21, R21, UR10, RZ ;  /* 0x0000000a15157c24 */ /* 0x008fc8000f8e02ff */
[C---:B------:R-:W-:Y:S01]  /*0730*/  IMAD R21, R20.reuse, UR11, R21 ;  /* 0x0000000b14157c24 */ /* 0x040fe2000f8e0215 */
[----:B----4-:R-:W-:Y:S01]  /*0740*/  DFMA R16, R16, R24, R18 ;  /* 0x000000181010722b */ /* 0x010fe20000000012 */
[----:B------:R-:W-:Y:S01]  /*0750*/  IMAD.WIDE.U32 R18, R20, UR10, R12 ;  /* 0x0000000a14127c25 */ /* 0x000fe2000f8e000c */
[----:B------:R-:W3:Y:S03]  /*0760*/  LDG.E.64 R24, desc[UR6][R10.64+0x18] ;  /* 0x000018060a187981 */ /* 0x000ee6000c1e1b00 */
[----:B------:R-:W-:Y:S01]  /*0770*/  IMAD.IADD R19, R19, 0x1, R21 ;  /* 0x0000000113137824 */ /* 0x000fe200078e0215 */
[----:B------:R-:W-:-:S04]  /*0780*/  LEA R20, P1, R18, UR14, 0x3 ;  /* 0x0000000e12147c11 */ /* 0x000fc8000f8218ff */
[----:B------:R-:W-:Y:S02]  /*0790*/  LEA.HI.X R21, R18, UR15, R19, 0x3, P1 ;  /* 0x0000000f12157c11 */ /* 0x000fe400088f1c13 */
[----:B------:R-:W4:Y:S04]  /*07a0*/  LDG.E.64 R18, desc[UR6][R14.64+0x8] ;  /* 0x000008060e127981 */ /* 0x000f28000c1e1b00 */
[----:B------:R-:W4:Y:S01]  /*07b0*/  LDG.E.64 R20, desc[UR6][R20.64] ;  /* 0x0000000614147981 */ /* 0x000f22000c1e1b00 */
[----:B---3--:R-:W-:Y:S01]  /*07c0*/  IMAD R25, R25, UR10, RZ ;  /* 0x0000000a19197c24 */ /* 0x008fe2000f8e02ff */
[----:B----4-:R-:W-:Y:S01]  /*07d0*/  DFMA R16, R18, R20, R16 ;  /* 0x000000141210722b */ /* 0x010fe20000000010 */
[----:B--2---:R-:W-:-:S04]  /*07e0*/  IMAD R19, R23, UR10, RZ ;  /* 0x0000000a17137c24 */ /* 0x004fc8000f8e02ff */
[C---:B------:R-:W-:Y:S02]  /*07f0*/  IMAD R19, R22.reuse, UR11, R19 ;  /* 0x0000000b16137c24 */ /* 0x040fe4000f8e0213 */
[----:B------:R-:W-:-:S04]  /*0800*/  IMAD.WIDE.U32 R22, R22, UR10, R12 ;  /* 0x0000000a16167c25 */ /* 0x000fc8000f8e000c */
[----:B------:R-:W-:Y:S01]  /*0810*/  IMAD.IADD R19, R23, 0x1, R19 ;  /* 0x0000000117137824 */ /* 0x000fe200078e0213 */
[----:B------:R-:W-:Y:S01]  /*0820*/  LEA R18, P1, R22, UR14, 0x3 ;  /* 0x0000000e16127c11 */ /* 0x000fe2000f8218ff */
[----:B------:R-:W-:-:S03]  /*0830*/  IMAD.WIDE.U32 R12, R24, UR10, R12 ;  /* 0x0000000a180c7c25 */ /* 0x000fc6000f8e000c */
[----:B------:R-:W-:Y:S01]  /*0840*/  LEA.HI.X R19, R22, UR15, R19, 0x3, P1 ;  /* 0x0000000f16137c11 */ /* 0x000fe200088f1c13 */
[----:B------:R-:W-:Y:S01]  /*0850*/  IMAD R25, R24, UR11, R25 ;  /* 0x0000000b18197c24 */ /* 0x000fe2000f8e0219 */
[C---:B------:R-:W-:Y:S01]  /*0860*/  LEA R20, P1, R12.reuse, UR14, 0x3 ;  /* 0x0000000e0c147c11 */ /* 0x040fe2000f8218ff */
[----:B------:R-:W2:Y:S02]  /*0870*/  LDG.E.64 R22, desc[UR6][R14.64+0x10] ;  /* 0x000010060e167981 */ /* 0x000ea4000c1e1b00 */
[----:B------:R-:W-:Y:S02]  /*0880*/  IMAD.IADD R13, R13, 0x1, R25 ;  /* 0x000000010d0d7824 */ /* 0x000fe400078e0219 */
[----:B------:R-:W2:Y:S03]  /*0890*/  LDG.E.64 R18, desc[UR6][R18.64] ;  /* 0x0000000612127981 */ /* 0x000ea6000c1e1b00 */
[----:B------:R-:W-:-:S02]  /*08a0*/  LEA.HI.X R21, R12, UR15, R13, 0x3, P1 ;  /* 0x0000000f0c157c11 */ /* 0x000fc400088f1c0d */
[----:B------:R-:W3:Y:S04]  /*08b0*/  LDG.E.64 R12, desc[UR6][R14.64+0x18] ;  /* 0x000018060e0c7981 */ /* 0x000ee8000c1e1b00 */
[----:B------:R-:W3:Y:S01]  /*08c0*/  LDG.E.64 R20, desc[UR6][R20.64] ;  /* 0x0000000614147981 */ /* 0x000ee2000c1e1b00 */
[----:B------:R-:W-:-:S04]  /*08d0*/  IADD3 R5, P1, PT, R5, -0x8, RZ ;  /* 0xfffffff805057810 */ /* 0x000fc80007f3e0ff */
[----:B------:R-:W-:Y:S02]  /*08e0*/  IADD3.X R26, PT, PT, R26, -0x1, RZ, P1, !PT ;  /* 0xffffffff1a1a7810 */ /* 0x000fe40000ffe4ff */
[----:B------:R-:W-:-:S04]  /*08f0*/  ISETP.NE.U32.AND P1, PT, R5, RZ, PT ;  /* 0x000000ff0500720c */ /* 0x000fc80003f25070 */
[----:B------:R-:W-:Y:S02]  /*0900*/  ISETP.NE.AND.EX P1, PT, R26, RZ, PT, P1 ;  /* 0x000000ff1a00720c */ /* 0x000fe40003f25310 */
[----:B------:R-:W-:Y:S02]  /*0910*/  IADD3 R6, P2, PT, R6, 0x8, RZ ;  /* 0x0000000806067810 */ /* 0x000fe40007f5e0ff */
[----:B------:R-:W-:-:S03]  /*0920*/  IADD3 R10, P3, PT, R10, 0x40, RZ ;  /* 0x000000400a0a7810 */ /* 0x000fc60007f7e0ff */
[----:B------:R-:W-:Y:S02]  /*0930*/  IMAD.X R7, RZ, RZ, R7, P2 ;  /* 0x000000ffff077224 */ /* 0x000fe400010e0607 */
[----:B------:R-:W-:Y:S01]  /*0940*/  IMAD.X R11, RZ, RZ, R11, P3 ;  /* 0x000000ffff0b7224 */ /* 0x000fe200018e060b */
[----:B--2---:R-:W-:Y:S01]  /*0950*/  DFMA R22, R22, R18, R16 ;  /* 0x000000121616722b */ /* 0x004fe20000000010 */
[----:B------:R-:W-:-:S05]  /*0960*/  IADD3 R16, P4, PT, R14, 0x40, RZ ;  /* 0x000000400e107810 */ /* 0x000fca0007f9e0ff */
[----:B------:R-:W-:Y:S02]  /*0970*/  IMAD.X R17, RZ, RZ, R15, P4 ;  /* 0x000000ffff117224 */ /* 0x000fe400020e060f */
[----:B---3--:R-:W-:Y:S01]  /*0980*/  DFMA R18, R12, R20, R22 ;  /* 0x000000140c12722b */ /* 0x008fe20000000016 */
[----:B------:R-:W-:Y:S10]  /*0990*/  @P1 BRA `(.L_x_4) ;  /* 0xfffffff800841947 */ /* 0x000ff4000383ffff */
.L_x_3:
[----:B------:R-:W-:Y:S05]  /*09a0*/  BSYNC.RECONVERGENT B1 ;  /* 0x0000000000017941 */ /* 0x000fea0003800200 */
.L_x_2:
[----:B------:R-:W-:Y:S01]  /*09b0*/  LOP3.LUT R5, R4, 0x7, RZ, 0xc0, !PT ;  /* 0x0000000704057812 */ /* 0x000fe200078ec0ff */
[----:B------:R-:W-:Y:S03]  /*09c0*/  BSSY.RECONVERGENT B1, `(.L_x_5) ;  /* 0x0000084000017945 */ /* 0x000fe60003800200 */
[----:B------:R-:W-:-:S04]  /*09d0*/  ISETP.NE.U32.AND P1, PT, R5, RZ, PT ;  /* 0x000000ff0500720c */ /* 0x000fc80003f25070 */
[----:B------:R-:W-:-:S13]  /*09e0*/  ISETP.NE.AND.EX P1, PT, RZ, RZ, PT, P1 ;  /* 0x000000ffff00720c */ /* 0x000fda0003f25310 */
[----:B------:R-:W-:Y:S05]  /*09f0*/  @!P1 BRA `(.L_x_6) ;  /* 0x0000000800009947 */ /* 0x000fea0003800000 */
[----:B------:R-:W-:Y:S01]  /*0a00*/  ISETP.GE.U32.AND P1, PT, R5, 0x4, PT ;  /* 0x000000040500780c */ /* 0x000fe20003f26070 */
[----:B------:R-:W-:Y:S03]  /*0a10*/  BSSY.RECONVERGENT B2, `(.L_x_7) ;  /* 0x0000039000027945 */ /* 0x000fe60003800200 */
[----:B------:R-:W-:-:S13]  /*0a20*/  ISETP.GE.U32.AND.EX P1, PT, RZ, RZ, PT, P1 ;  /* 0x000000ffff00720c */ /* 0x000fda0003f26110 */
[----:B------:R-:W-:Y:S05]  /*0a30*/  @!P1 BRA `(.L_x_8) ;  /* 0x0000000000d89947 */ /* 0x000fea0003800000 */
[----:B------:R-:W0:Y:S01]  /*0a40*/  LDCU.64 UR4, c[0x0][0x3a8] ;  /* 0x00007500ff0477ac */ /* 0x000e220008000a00 */
[C---:B------:R-:W-:Y:S01]  /*0a50*/  IMAD.SHL.U32 R5, R6.reuse, 0x8, RZ ;  /* 0x0000000806057824 */ /* 0x040fe200078e00ff */
[----:B------:R-:W-:Y:S01]  /*0a60*/  SHF.L.U64.HI R14, R6, 0x3, R7 ;  /* 0x00000003060e7819 */ /* 0x000fe20000010207 */
[----:B------:R-:W2:Y:S01]  /*0a70*/  LDCU.64 UR8, c[0x0][0x3d8] ;  /* 0x00007b00ff0877ac */ /* 0x000ea20008000a00 */
[----:B------:R-:W3:Y:S02]  /*0a80*/  LDCU.64 UR16, c[0x0][0x3c0] ;  /* 0x00007800ff1077ac */ /* 0x000ee40008000a00 */
[----:B0-----:R-:W-:-:S04]  /*0a90*/  IADD3 R26, P1, PT, R5, UR4, RZ ;  /* 0x00000004051a7c10 */ /* 0x001fc8000ff3e0ff */
[----:B------:R-:W-:Y:S01]  /*0aa0*/  IADD3.X R27, PT, PT, R14, UR5, RZ, P1, !PT ;  /* 0x000000050e1b7c10 */ /* 0x000fe20008ffe4ff */
[----:B------:R-:W0:Y:S04]  /*0ab0*/  LDCU.64 UR4, c[0x0][0x398] ;  /* 0x00007300ff0477ac */ /* 0x000e280008000a00 */
[----:B------:R-:W2:Y:S01]  /*0ac0*/  LDG.E.64 R10, desc[UR6][R26.64] ;  /* 0x000000061a0a7981 */ /* 0x000ea2000c1e1b00 */
[----:B------:R-:W-:Y:S02]  /*0ad0*/  IMAD.MOV.U32 R16, RZ, RZ, R2 ;  /* 0x000000ffff107224 */ /* 0x000fe400078e0002 */
[----:B------:R-:W-:Y:S01]  /*0ae0*/  IMAD.MOV.U32 R17, RZ, RZ, RZ ;  /* 0x000000ffff117224 */ /* 0x000fe200078e00ff */
[----:B------:R-:W4:Y:S01]  /*0af0*/  LDG.E.64 R24, desc[UR6][R26.64+0x8] ;  /* 0x000008061a187981 */ /* 0x000f22000c1e1b00 */
[----:B--2---:R-:W-:-:S02]  /*0b00*/  IMAD R11, R11, UR8, RZ ;  /* 0x000000080b0b7c24 */ /* 0x004fc4000f8e02ff */
[----:B------:R-:W-:-:S04]  /*0b10*/  IMAD.WIDE.U32 R12, R10, UR8, R16 ;  /* 0x000000080a0c7c25 */ /* 0x000fc8000f8e0010 */
[----:B------:R-:W-:Y:S01]  /*0b20*/  IMAD R11, R10, UR9, R11 ;  /* 0x000000090a0b7c24 */ /* 0x000fe2000f8e020b */
[----:B0-----:R-:W-:Y:S02]  /*0b30*/  IADD3 R10, P1, PT, R5, UR4, RZ ;  /* 0x00000004050a7c10 */ /* 0x001fe4000ff3e0ff */
[----:B---3--:R-:W-:Y:S01]  /*0b40*/  LEA R22, P2, R12, UR16, 0x3 ;  /* 0x000000100c167c11 */ /* 0x008fe2000f8418ff */
[----:B------:R-:W-:Y:S01]  /*0b50*/  IMAD.IADD R5, R13, 0x1, R11 ;  /* 0x000000010d057824 */ /* 0x000fe200078e020b */
[----:B------:R-:W-:Y:S02]  /*0b60*/  IADD3.X R11, PT, PT, R14, UR5, RZ, P1, !PT ;  /* 0x000000050e0b7c10 */ /* 0x000fe40008ffe4ff */
[----:B------:R-:W2:Y:S02]  /*0b70*/  LDG.E.64 R14, desc[UR6][R26.64+0x10] ;  /* 0x000010061a0e7981 */ /* 0x000ea4000c1e1b00 */
[----:B------:R-:W-:Y:S02]  /*0b80*/  LEA.HI.X R23, R12, UR17, R5, 0x3, P2 ;  /* 0x000000110c177c11 */ /* 0x000fe400090f1c05 */
[----:B------:R-:W1:Y:S04]  /*0b90*/  LDG.E.64 R20, desc[UR6][R10.64] ;  /* 0x000000060a147981 */ /* 0x000e68000c1e1b00 */
[----:B------:R-:W1:Y:S04]  /*0ba0*/  LDG.E.64 R22, desc[UR6][R22.64] ;  /* 0x0000000616167981 */ /* 0x000e68000c1e1b00 */
[----:B------:R-:W3:Y:S01]  /*0bb0*/  LDG.E.64 R12, desc[UR6][R26.64+0x18] ;  /* 0x000018061a0c7981 */ /* 0x000ee2000c1e1b00 */
[----:B----4-:R-:W-:-:S04]  /*0bc0*/  IMAD R5, R25, UR8, RZ ;  /* 0x0000000819057c24 */ /* 0x010fc8000f8e02ff */
[C---:B------:R-:W-:Y:S02]  /*0bd0*/  IMAD R5, R24.reuse, UR9, R5 ;  /* 0x0000000918057c24 */ /* 0x040fe4000f8e0205 */
[----:B------:R-:W-:-:S04]  /*0be0*/  IMAD.WIDE.U32 R24, R24, UR8, R16 ;  /* 0x0000000818187c25 */ /* 0x000fc8000f8e0010 */
[----:B------:R-:W-:Y:S02]  /*0bf0*/  IMAD.IADD R5, R25, 0x1, R5 ;  /* 0x0000000119057824 */ /* 0x000fe400078e0205 */
[----:B--2---:R-:W-:-:S04]  /*0c00*/  IMAD R15, R15, UR8, RZ ;  /* 0x000000080f0f7c24 */ /* 0x004fc8000f8e02ff */
[----:B------:R-:W-:Y:S01]  /*0c10*/  IMAD R25, R14, UR9, R15 ;  /* 0x000000090e197c24 */ /* 0x000fe2000f8e020f */
[----:B-1----:R-:W-:Y:S01]  /*0c20*/  DFMA R20, R20, R22, R18 ;  /* 0x000000161414722b */ /* 0x002fe20000000012 */
[----:B------:R-:W-:Y:S01]  /*0c30*/  LEA R18, P1, R24, UR16, 0x3 ;  /* 0x0000001018127c11 */ /* 0x000fe2000f8218ff */
[----:B------:R-:W-:-:S03]  /*0c40*/  IMAD.WIDE.U32 R22, R14, UR8, R16 ;  /* 0x000000080e167c25 */ /* 0x000fc6000f8e0010 */
[----:B------:R-:W-:Y:S01]  /*0c50*/  LEA.HI.X R19, R24, UR17, R5, 0x3, P1 ;  /* 0x0000001118137c11 */ /* 0x000fe200088f1c05 */
[----:B---3--:R-:W-:Y:S02]  /*0c60*/  IMAD R5, R13, UR8, RZ ;  /* 0x000000080d057c24 */ /* 0x008fe4000f8e02ff */
[----:B------:R-:W-:Y:S01]  /*0c70*/  IMAD.WIDE.U32 R14, R12, UR8, R16 ;  /* 0x000000080c0e7c25 */ /* 0x000fe2000f8e0010 */
[----:B------:R-:W-:Y:S02]  /*0c80*/  LEA R16, P1, R22, UR16, 0x3 ;  /* 0x0000001016107c11 */ /* 0x000fe4000f8218ff */
[----:B------:R-:W2:Y:S01]  /*0c90*/  LDG.E.64 R18, desc[UR6][R18.64] ;  /* 0x0000000612127981 */ /* 0x000ea2000c1e1b00 */
[----:B------:R-:W-:Y:S02]  /*0ca0*/  IMAD.IADD R17, R23, 0x1, R25 ;  /* 0x0000000117117824 */ /* 0x000fe400078e0219 */
[----:B------:R-:W-:Y:S01]  /*0cb0*/  IMAD R5, R12, UR9, R5 ;  /* 0x000000090c057c24 */ /* 0x000fe2000f8e0205 */
[----:B------:R-:W3:Y:S02]  /*0cc0*/  LDG.E.64 R24, desc[UR6][R10.64+0x10] ;  /* 0x000010060a187981 */ /* 0x000ee4000c1e1b00 */
[----:B------:R-:W-:-:S02]  /*0cd0*/  LEA.HI.X R17, R22, UR17, R17, 0x3, P1 ;  /* 0x0000001116117c11 */ /* 0x000fc400088f1c11 */
[----:B------:R-:W2:Y:S01]  /*0ce0*/  LDG.E.64 R12, desc[UR6][R10.64+0x8] ;  /* 0x000008060a0c7981 */ /* 0x000ea2000c1e1b00 */
[----:B------:R-:W-:Y:S01]  /*0cf0*/  IMAD.IADD R5, R15, 0x1, R5 ;  /* 0x000000010f057824 */ /* 0x000fe200078e0205 */
[C---:B------:R-:W-:Y:S02]  /*0d00*/  LEA R22, P1, R14.reuse, UR16, 0x3 ;  /* 0x000000100e167c11 */ /* 0x040fe4000f8218ff */
[----:B------:R-:W3:Y:S02]  /*0d10*/  LDG.E.64 R16, desc[UR6][R16.64] ;  /* 0x0000000610107981 */ /* 0x000ee4000c1e1b00 */
[----:B------:R-:W-:Y:S02]  /*0d20*/  LEA.HI.X R23, R14, UR17, R5, 0x3, P1 ;  /* 0x000000110e177c11 */ /* 0x000fe400088f1c05 */
[----:B------:R-:W4:Y:S04]  /*0d30*/  LDG.E.64 R14, desc[UR6][R10.64+0x18] ;  /* 0x000018060a0e7981 */ /* 0x000f28000c1e1b00 */
[----:B------:R-:W4:Y:S01]  /*0d40*/  LDG.E.64 R22, desc[UR6][R22.64] ;  /* 0x0000000616167981 */ /* 0x000f22000c1e1b00 */
[----:B------:R-:W-:-:S05]  /*0d50*/  IADD3 R6, P1, PT, R6, 0x4, RZ ;  /* 0x0000000406067810 */ /* 0x000fca0007f3e0ff */
[----:B------:R-:W-:Y:S01]  /*0d60*/  IMAD.X R7, RZ, RZ, R7, P1 ;  /* 0x000000ffff077224 */ /* 0x000fe200008e0607 */
[----:B--2---:R-:W-:-:S08]  /*0d70*/  DFMA R12, R12, R18, R20 ;  /* 0x000000120c0c722b */ /* 0x004fd00000000014 */
[----:B---3--:R-:W-:-:S08]  /*0d80*/  DFMA R12, R24, R16, R12 ;  /* 0x00000010180c722b */ /* 0x008fd0000000000c */
[----:B----4-:R-:W-:-:S11]  /*0d90*/  DFMA R18, R14, R22, R12 ;  /* 0x000000160e12722b */ /* 0x010fd6000000000c */
.L_x_8:
[----:B------:R-:W-:Y:S05]  /*0da0*/  BSYNC.RECONVERGENT B2 ;  /* 0x0000000000027941 */ /* 0x000fea0003800200 */
.L_x_7:
[----:B------:R-:W-:-:S04]  /*0db0*/  LOP3.LUT R5, R4, 0x3, RZ, 0xc0, !PT ;  /* 0x0000000304057812 */ /* 0x000fc800078ec0ff */
[----:B------:R-:W-:-:S04]  /*0dc0*/  ISETP.NE.U32.AND P1, PT, R5, RZ, PT ;  /* 0x000000ff0500720c */ /* 0x000fc80003f25070 */
[----:B------:R-:W-:-:S13]  /*0dd0*/  ISETP.NE.AND.EX P1, PT, RZ, RZ, PT, P1 ;  /* 0x000000ffff00720c */ /* 0x000fda0003f25310 */
[----:B------:R-:W-:Y:S05]  /*0de0*/  @!P1 BRA `(.L_x_6) ;  /* 0x0000000400049947 */ /* 0x000fea0003800000 */
[----:B------:R-:W-:Y:S01]  /*0df0*/  ISETP.NE.U32.AND P2, PT, R5, 0x1, PT ;  /* 0x000000010500780c */ /* 0x000fe20003f45070 */
[----:B------:R-:W-:Y:S01]  /*0e00*/  BSSY.RECONVERGENT B2, `(.L_x_9) ;  /* 0x0000028000027945 */ /* 0x000fe20003800200 */
[----:B------:R-:W-:Y:S02]  /*0e10*/  LOP3.LUT R4, R4, 0x1, RZ, 0xc0, !PT ;  /* 0x0000000104047812 */ /* 0x000fe400078ec0ff */
[----:B------:R-:W-:Y:S02]  /*0e20*/  ISETP.NE.AND.EX P2, PT, RZ, RZ, PT, P2 ;  /* 0x000000ffff00720c */ /* 0x000fe40003f45320 */
[----:B------:R-:W-:-:S04]  /*0e30*/  ISETP.NE.U32.AND P1, PT, R4, 0x1, PT ;  /* 0x000000010400780c */ /* 0x000fc80003f25070 */
[----:B------:R-:W-:-:S07]  /*0e40*/  ISETP.NE.U32.AND.EX P1, PT, RZ, RZ, PT, P1 ;  /* 0x000000ffff00720c */ /* 0x000fce0003f25110 */
[----:B------:R-:W-:Y:S06]  /*0e50*/  @!P2 BRA `(.L_x_10) ;  /* 0x000000000088a947 */ /* 0x000fec0003800000 */
        /* <DEDUP_REMOVED lines=8> */
[----:B------:R-:W2:Y:S04]  /*0ee0*/  LDG.E.64 R16, desc[UR6][R12.64] ;  /* 0x000000060c107981 */ /* 0x000ea8000c1e1b00 */
[----:B------:R4:W5:Y:S02]  /*0ef0*/  LDG.E.64 R10, desc[UR6][R12.64+0x8] ;  /* 0x000008060c0a7981 */ /* 0x000964000c1e1b00 */
[----:B----4-:R-:W-:Y:S01]  /*0f00*/  IMAD.MOV.U32 R12, RZ, RZ, R2 ;  /* 0x000000ffff0c7224 */ /* 0x010fe200078e0002 */
[----:B0-----:R-:W-:Y:S01]  /*0f10*/  IADD3 R4, P2, PT, R4, UR4, RZ ;  /* 0x0000000404047c10 */ /* 0x001fe2000ff5e0ff */
[----:B------:R-:W-:-:S02]  /*0f20*/  IMAD.MOV.U32 R13, RZ, RZ, RZ ;  /* 0x000000ffff0d7224 */ /* 0x000fc400078e00ff */
[----:B--2---:R-:W-:Y:S02]  /*0f30*/  IMAD R5, R17, UR8, RZ ;  /* 0x0000000811057c24 */ /* 0x004fe4000f8e02ff */
[----:B------:R-:W-:-:S04]  /*0f40*/  IMAD.WIDE.U32 R14, R16, UR8, R12 ;  /* 0x00000008100e7c25 */ /* 0x000fc8000f8e000c */
[----:B------:R-:W-:Y:S01]  /*0f50*/  IMAD R17, R16, UR9, R5 ;  /* 0x0000000910117c24 */ /* 0x000fe2000f8e0205 */
[----:B------:R-:W-:Y:S01]  /*0f60*/  IADD3.X R5, PT, PT, R20, UR5, RZ, P2, !PT ;  /* 0x0000000514057c10 */ /* 0x000fe200097fe4ff */
[----:B-----5:R-:W-:Y:S01]  /*0f70*/  IMAD R11, R11, UR8, RZ ;  /* 0x000000080b0b7c24 */ /* 0x020fe2000f8e02ff */
[----:B---3--:R-:W-:Y:S01]  /*0f80*/  LEA R16, P2, R14, UR16, 0x3 ;  /* 0x000000100e107c11 */ /* 0x008fe2000f8418ff */
[----:B------:R-:W-:Y:S02]  /*0f90*/  IMAD.IADD R17, R15, 0x1, R17 ;  /* 0x000000010f117824 */ /* 0x000fe400078e0211 */
[----:B------:R-:W-:-:S03]  /*0fa0*/  IMAD.WIDE.U32 R12, R10, UR8, R12 ;  /* 0x000000080a0c7c25 */ /* 0x000fc6000f8e000c */
[----:B------:R-:W-:Y:S01]  /*0fb0*/  LEA.HI.X R17, R14, UR17, R17, 0x3, P2 ;  /* 0x000000110e117c11 */ /* 0x000fe200090f1c11 */
[----:B------:R-:W-:Y:S01]  /*0fc0*/  IMAD R15, R10, UR9, R11 ;  /* 0x000000090a0f7c24 */ /* 0x000fe2000f8e020b */
[C---:B------:R-:W-:Y:S01]  /*0fd0*/  LEA R14, P2, R12.reuse, UR16, 0x3 ;  /* 0x000000100c0e7c11 */ /* 0x040fe2000f8418ff */
[----:B------:R-:W1:Y:S02]  /*0fe0*/  LDG.E.64 R10, desc[UR6][R4.64] ;  /* 0x00000006040a7981 */ /* 0x000e64000c1e1b00 */
[----:B------:R-:W-:Y:S02]  /*0ff0*/  IMAD.IADD R15, R13, 0x1, R15 ;  /* 0x000000010d0f7824 */ /* 0x000fe400078e020f */
[----:B------:R-:W1:Y:S03]  /*1000*/  LDG.E.64 R16, desc[UR6][R16.64] ;  /* 0x0000000610107981 */ /* 0x000e66000c1e1b00 */
[----:B------:R-:W-:-:S02]  /*1010*/  LEA.HI.X R15, R12, UR17, R15, 0x3, P2 ;  /* 0x000000110c0f7c11 */ /* 0x000fc400090f1c0f */
[----:B------:R-:W2:Y:S04]  /*1020*/  LDG.E.64 R12, desc[UR6][R4.64+0x8] ;  /* 0x00000806040c7981 */ /* 0x000ea8000c1e1b00 */
[----:B------:R-:W2:Y:S01]  /*1030*/  LDG.E.64 R14, desc[UR6][R14.64] ;  /* 0x000000060e0e7981 */ /* 0x000ea2000c1e1b00 */
[----:B------:R-:W-:-:S05]  /*1040*/  IADD3 R6, P2, PT, R6, 0x2, RZ ;  /* 0x0000000206067810 */ /* 0x000fca0007f5e0ff */
[----:B------:R-:W-:Y:S01]  /*1050*/  IMAD.X R7, RZ, RZ, R7, P2 ;  /* 0x000000ffff077224 */ /* 0x000fe200010e0607 */
[----:B-1----:R-:W-:-:S08]  /*1060*/  DFMA R10, R10, R16, R18 ;  /* 0x000000100a0a722b */ /* 0x002fd00000000012 */
[----:B--2---:R-:W-:-:S11]  /*1070*/  DFMA R18, R12, R14, R10 ;  /* 0x0000000e0c12722b */ /* 0x004fd6000000000a */
.L_x_10:
[----:B------:R-:W-:Y:S05]  /*1080*/  BSYNC.RECONVERGENT B2 ;  /* 0x0000000000027941 */ /* 0x000fea0003800200 */
.L_x_9:
[----:B------:R-:W-:Y:S05]  /*1090*/  @P1 BRA `(.L_x_6) ;  /* 0x0000000000581947 */ /* 0x000fea0003800000 */
[----:B------:R-:W0:Y:S01]  /*10a0*/  LDCU.64 UR4, c[0x0][0x3a8] ;  /* 0x00007500ff0477ac */ /* 0x000e220008000a00 */
[C---:B------:R-:W-:Y:S01]  /*10b0*/  IMAD.SHL.U32 R10, R6.reuse, 0x8, RZ ;  /* 0x00000008060a7824 */ /* 0x040fe200078e00ff */
[----:B------:R-:W-:Y:S01]  /*10c0*/  SHF.L.U64.HI R11, R6, 0x3, R7 ;  /* 0x00000003060b7819 */ /* 0x000fe20000010207 */
[----:B------:R-:W2:Y:S01]  /*10d0*/  LDCU.64 UR8, c[0x0][0x3d8] ;  /* 0x00007b00ff0877ac */ /* 0x000ea20008000a00 */
[----:B------:R-:W3:Y:S02]  /*10e0*/  LDCU.64 UR16, c[0x0][0x3c0] ;  /* 0x00007800ff1077ac */ /* 0x000ee40008000a00 */
[----:B0-----:R-:W-:-:S04]  /*10f0*/  IADD3 R4, P1, PT, R10, UR4, RZ ;  /* 0x000000040a047c10 */ /* 0x001fc8000ff3e0ff */
[----:B------:R-:W-:Y:S01]  /*1100*/  IADD3.X R5, PT, PT, R11, UR5, RZ, P1, !PT ;  /* 0x000000050b057c10 */ /* 0x000fe20008ffe4ff */
[----:B------:R-:W0:Y:S05]  /*1110*/  LDCU.64 UR4, c[0x0][0x398] ;  /* 0x00007300ff0477ac */ /* 0x000e2a0008000a00 */
[----:B------:R-:W2:Y:S01]  /*1120*/  LDG.E.64 R4, desc[UR6][R4.64] ;  /* 0x0000000604047981 */ /* 0x000ea2000c1e1b00 */
[----:B------:R-:W-:Y:S02]  /*1130*/  IMAD.MOV.U32 R6, RZ, RZ, R2 ;  /* 0x000000ffff067224 */ /* 0x000fe400078e0002 */
[----:B------:R-:W-:Y:S01]  /*1140*/  IMAD.MOV.U32 R7, RZ, RZ, RZ ;  /* 0x000000ffff077224 */ /* 0x000fe200078e00ff */
[----:B0-----:R-:W-:-:S04]  /*1150*/  IADD3 R10, P1, PT, R10, UR4, RZ ;  /* 0x000000040a0a7c10 */ /* 0x001fc8000ff3e0ff */
[----:B------:R-:W-:Y:S01]  /*1160*/  IADD3.X R11, PT, PT, R11, UR5, RZ, P1, !PT ;  /* 0x000000050b0b7c10 */ /* 0x000fe20008ffe4ff */
[----:B--2---:R-:W-:Y:S02]  /*1170*/  IMAD R13, R5, UR8, RZ ;  /* 0x00000008050d7c24 */ /* 0x004fe4000f8e02ff */
[----:B------:R-:W-:-:S04]  /*1180*/  IMAD.WIDE.U32 R6, R4, UR8, R6 ;  /* 0x0000000804067c25 */ /* 0x000fc8000f8e0006 */
[----:B------:R-:W-:Y:S01]  /*1190*/  IMAD R13, R4, UR9, R13 ;  /* 0x00000009040d7c24 */ /* 0x000fe2000f8e020d */
[----:B---3--:R-:W-:Y:S01]  /*11a0*/  LEA R12, P2, R6, UR16, 0x3 ;  /* 0x00000010060c7c11 */ /* 0x008fe2000f8418ff */
[----:B------:R-:W1:Y:S02]  /*11b0*/  LDG.E.64 R4, desc[UR6][R10.64] ;  /* 0x000000060a047981 */ /* 0x000e64000c1e1b00 */
[----:B------:R-:W-:-:S05]  /*11c0*/  IMAD.IADD R7, R7, 0x1, R13 ;  /* 0x0000000107077824 */ /* 0x000fca00078e020d */
[----:B------:R-:W-:-:S05]  /*11d0*/  LEA.HI.X R13, R6, UR17, R7, 0x3, P2 ;  /* 0x00000011060d7c11 */ /* 0x000fca00090f1c07 */
[----:B------:R-:W1:Y:S02]  /*11e0*/  LDG.E.64 R6, desc[UR6][R12.64] ;  /* 0x000000060c067981 */ /* 0x000e64000c1e1b00 */
[----:B-1----:R-:W-:-:S11]  /*11f0*/  DFMA R18, R4, R6, R18 ;  /* 0x000000060412722b */ /* 0x002fd60000000012 */
.L_x_6:
[----:B------:R-:W-:Y:S05]  /*1200*/  BSYNC.RECONVERGENT B1 ;  /* 0x0000000000017941 */ /* 0x000fea0003800200 */
.L_x_5:
[----:B-1----:R0:W-:Y:S02]  /*1210*/  STS.64 [R3], R18 ;  /* 0x0000001203007388 */ /* 0x0021e40000000a00 */
.L_x_1:
[----:B------:R-:W-:Y:S05]  /*1220*/  BSYNC.RECONVERGENT B0 ;  /* 0x0000000000007941 */ /* 0x000fea0003800200 */
.L_x_0:
[----:B------:R-:W-:Y:S06]  /*1230*/  BAR.SYNC.DEFER_BLOCKING 0x0 ;  /* 0x0000000000007b1d */ /* 0x000fec0000010000 */
[----:B------:R-:W-:Y:S04]  /*1240*/  BSSY.RECONVERGENT B0, `(.L_x_11) ;  /* 0x000000d000007945 */ /* 0x000fe80003800200 */
[----:B------:R-:W-:Y:S05]  /*1250*/  @!P0 BRA `(.L_x_12) ;  /* 0x00000000002c8947 */ /* 0x000fea0003800000 */
[----:B------:R0:W1:Y:S01]  /*1260*/  LDS.64 R4, [R3] ;  /* 0x0000000003047984 */ /* 0x0000620000000a00 */
[----:B------:R-:W2:Y:S01]  /*1270*/  LDCU UR4, c[0x0][0x38c] ;  /* 0x00007180ff0477ac */ /* 0x000ea20008000800 */
[----:B------:R-:W-:Y:S01]  /*1280*/  IMAD R9, R0, UR12, RZ ;  /* 0x0000000c00097c24 */ /* 0x000fe2000f8e02ff */
[----:B------:R-:W3:Y:S01]  /*1290*/  LDCU.64 UR8, c[0x0][0x380] ;  /* 0x00007000ff0877ac */ /* 0x000ee20008000a00 */
[----:B0-----:R-:W-:Y:S02]  /*12a0*/  IMAD.MOV.U32 R3, RZ, RZ, RZ ;  /* 0x000000ffff037224 */ /* 0x001fe400078e00ff */
[----:B------:R-:W-:-:S04]  /*12b0*/  IMAD.WIDE.U32 R6, R8, UR12, R2 ;  /* 0x0000000c08067c25 */ /* 0x000fc8000f8e0002 */
[----:B--2---:R-:W-:-:S04]  /*12c0*/  IMAD R9, R8, UR4, R9 ;  /* 0x0000000408097c24 */ /* 0x004fc8000f8e0209 */
[----:B------:R-:W-:Y:S01]  /*12d0*/  IMAD.IADD R7, R7, 0x1, R9 ;  /* 0x0000000107077824 */ /* 0x000fe200078e0209 */
[----:B---3--:R-:W-:-:S04]  /*12e0*/  LEA R8, P0, R6, UR8, 0x3 ;  /* 0x0000000806087c11 */ /* 0x008fc8000f8018ff */
[----:B------:R-:W-:-:S05]  /*12f0*/  LEA.HI.X R9, R6, UR9, R7, 0x3, P0 ;  /* 0x0000000906097c11 */ /* 0x000fca00080f1c07 */
[----:B-1----:R1:W-:Y:S04]  /*1300*/  STG.E.64 desc[UR6][R8.64], R4 ;  /* 0x0000000408007986 */ /* 0x0023e8000c101b06 */
.L_x_12:
[----:B------:R-:W-:Y:S05]  /*1310*/  BSYNC.RECONVERGENT B0 ;  /* 0x0000000000007941 */ /* 0x000fea0003800200 */
.L_x_11:
[----:B------:R-:W-:Y:S06]  /*1320*/  BAR.SYNC.DEFER_BLOCKING 0x0 ;  /* 0x0000000000007b1d */ /* 0x000fec0000010000 */
[----:B------:R-:W-:Y:S05]  /*1330*/  EXIT ;  /* 0x000000000000794d */ /* 0x000fea0003800000 */
.L_x_13:
[----:B------:R-:W-:-:S00]  /*1340*/  BRA `(.L_x_13) ;  /* 0xfffffffc00fc7947 */ /* 0x000fc0000383ffff */
[----:B------:R-:W-:-:S00]  /*1350*/  NOP ;  /* 0x0000000000007918 */ /* 0x000fc00000000000 */
        /* <DEDUP_REMOVED lines=10> */
.L_x_14:


//--------------------- .nv.shared._Z13spt_TTMKernelPdmmPKdmPKmPmmS1_mmmm --------------------------
	.section	.nv.shared._Z13spt_TTMKernelPdmmPKdmPKmPmmS1_mmmm,"aw",@nobits
	.sectionflags	@""
	.align	16
	.zero		1024


//--------------------- .nv.shared.reserved.0     --------------------------
	.section	.nv.shared.reserved.0,"aw",@nobits
	.weak		__nv_reservedSMEM_offset_0_alias
	.size		__nv_reservedSMEM_offset_0_alias, 0, 64
	.other		__nv_reservedSMEM_offset_0_alias,@"STO_CUDA_RESERVED_SHARED STV_DEFAULT"
__nv_reservedSMEM_offset_0_alias:
	.zero		0
	.zero		64


//--------------------- .nv.constant0._Z13spt_TTMKernelPdmmPKdmPKmPmmS1_mmmm --------------------------
	.section	.nv.constant0._Z13spt_TTMKernelPdmmPKdmPKmPmmS1_mmmm,"a",@progbits
	.sectionflags	@""
	.align	4
.nv.constant0._Z13spt_TTMKernelPdmmPKdmPKmPmmS1_mmmm:
	.zero		1000


//--------------------- SYMBOLS --------------------------

	.type		.nv.reservedSmem.offset0,@object
	.size		.nv.reservedSmem.offset0,0x4
	.type		.nv.reservedSmem.cap,@object
	.size		.nv.reservedSmem.cap,0x4
